	.headerflags	@"EF_CUDA_TEXMODE_UNIFIED EF_CUDA_64BIT_ADDRESS EF_CUDA_ACCELERATORS EF_CUDA_SM90 EF_CUDA_VIRTUAL_SM(EF_CUDA_SM90)"
	.elftype	@"ET_EXEC"


//--------------------- .nv.info                  --------------------------
	.section	.nv.info,"",@"SHT_CUDA_INFO"
	.align	4


	//----- nvinfo : EIATTR_REGCOUNT
	.align		4
        /*0000*/ 	.byte	0x04, 0x2f
        /*0002*/ 	.short	(.L_3 - .L_2)
	.align		4
.L_2:
        /*0004*/ 	.word	index@(triton_poi_fused__native_batch_norm_legit_no_training_add_relu_15)
        /*0008*/ 	.word	0x00000027


	//----- nvinfo : EIATTR_MIN_STACK_SIZE
	.align		4
.L_3:
        /*000c*/ 	.byte	0x04, 0x12
        /*000e*/ 	.short	(.L_5 - .L_4)
	.align		4
.L_4:
        /*0010*/ 	.word	index@(triton_poi_fused__native_batch_norm_legit_no_training_add_relu_15)
        /*0014*/ 	.word	0x00000000


	//----- nvinfo : EIATTR_FRAME_SIZE
	.align		4
.L_5:
        /*0018*/ 	.byte	0x04, 0x11
        /*001a*/ 	.short	(.L_7 - .L_6)
	.align		4
.L_6:
        /*001c*/ 	.word	index@(triton_poi_fused__native_batch_norm_legit_no_training_add_relu_15)
        /*0020*/ 	.word	0x00000000


	//----- nvinfo : EIATTR_MIN_STACK_SIZE
	.align		4
.L_7:
        /*0024*/ 	.byte	0x04, 0x12
        /*0026*/ 	.short	(.L_9 - .L_8)
	.align		4
.L_8:
        /*0028*/ 	.word	index@(triton_poi_fused__native_batch_norm_legit_no_training_add_relu_15)
        /*002c*/ 	.word	0x00000000
.L_9:


//--------------------- .nv.info.triton_poi_fused__native_batch_norm_legit_no_training_add_relu_15 --------------------------
	.section	.nv.info.triton_poi_fused__native_batch_norm_legit_no_training_add_relu_15,"",@"SHT_CUDA_INFO"
	.sectionflags	@""
	.align	4


	//----- nvinfo : EIATTR_CUDA_API_VERSION
	.align		4
        /*0000*/ 	.byte	0x04, 0x37
        /*0002*/ 	.short	(.L_11 - .L_10)
.L_10:
        /*0004*/ 	.word	0x0000007c


	//----- nvinfo : EIATTR_KPARAM_INFO
	.align		4
.L_11:
        /*0008*/ 	.byte	0x04, 0x17
        /*000a*/ 	.short	(.L_13 - .L_12)
.L_12:
        /*000c*/ 	.word	0x00000000
        /*0010*/ 	.short	0x0007
        /*0012*/ 	.short	0x0038
        /*0014*/ 	.byte	0x00, 0xf0, 0x11, 0x00


	//----- nvinfo : EIATTR_KPARAM_INFO
	.align		4
.L_13:
        /*0018*/ 	.byte	0x04, 0x17
        /*001a*/ 	.short	(.L_15 - .L_14)
.L_14:
        /*001c*/ 	.word	0x00000000
        /*0020*/ 	.short	0x0006
        /*0022*/ 	.short	0x0030
        /*0024*/ 	.byte	0x00, 0xf4, 0x21, 0x00


	//----- nvinfo : EIATTR_KPARAM_INFO
	.align		4
.L_15:
        /*0028*/ 	.byte	0x04, 0x17
        /*002a*/ 	.short	(.L_17 - .L_16)
.L_16:
        /*002c*/ 	.word	0x00000000
        /*0030*/ 	.short	0x0005
        /*0032*/ 	.short	0x0028
        /*0034*/ 	.byte	0x00, 0xf4, 0x21, 0x00


	//----- nvinfo : EIATTR_KPARAM_INFO
	.align		4
.L_17:
        /*0038*/ 	.byte	0x04, 0x17
        /*003a*/ 	.short	(.L_19 - .L_18)
.L_18:
        /*003c*/ 	.word	0x00000000
        /*0040*/ 	.short	0x0004
        /*0042*/ 	.short	0x0020
        /*0044*/ 	.byte	0x00, 0xf4, 0x21, 0x00


	//----- nvinfo : EIATTR_KPARAM_INFO
	.align		4
.L_19:
        /*0048*/ 	.byte	0x04, 0x17
        /*004a*/ 	.short	(.L_21 - .L_20)
.L_20:
        /*004c*/ 	.word	0x00000000
        /*0050*/ 	.short	0x0003
        /*0052*/ 	.short	0x0018
        /*0054*/ 	.byte	0x00, 0xf4, 0x21, 0x00


	//----- nvinfo : EIATTR_KPARAM_INFO
	.align		4
.L_21:
        /*0058*/ 	.byte	0x04, 0x17
        /*005a*/ 	.short	(.L_23 - .L_22)
.L_22:
        /*005c*/ 	.word	0x00000000
        /*0060*/ 	.short	0x0002
        /*0062*/ 	.short	0x0010
        /*0064*/ 	.byte	0x00, 0xf4, 0x21, 0x00


	//----- nvinfo : EIATTR_KPARAM_INFO
	.align		4
.L_23:
        /*0068*/ 	.byte	0x04, 0x17
        /*006a*/ 	.short	(.L_25 - .L_24)
.L_24:
        /*006c*/ 	.word	0x00000000
        /*0070*/ 	.short	0x0001
        /*0072*/ 	.short	0x0008
        /*0074*/ 	.byte	0x00, 0xf4, 0x21, 0x00


	//----- nvinfo : EIATTR_KPARAM_INFO
	.align		4
.L_25:
        /*0078*/ 	.byte	0x04, 0x17
        /*007a*/ 	.short	(.L_27 - .L_26)
.L_26:
        /*007c*/ 	.word	0x00000000
        /*0080*/ 	.short	0x0000
        /*0082*/ 	.short	0x0000
        /*0084*/ 	.byte	0x00, 0xf4, 0x21, 0x00


	//----- nvinfo : EIATTR_SPARSE_MMA_MASK
	.align		4
.L_27:
        /*0088*/ 	.byte	0x03, 0x50
        /*008a*/ 	.short	0x0000


	//----- nvinfo : EIATTR_MAXREG_COUNT
	.align		4
        /*008c*/ 	.byte	0x03, 0x1b
        /*008e*/ 	.short	0x00ff


	//----- nvinfo : EIATTR_EXIT_INSTR_OFFSETS
	.align		4
        /*0090*/ 	.byte	0x04, 0x1c
        /*0092*/ 	.short	(.L_29 - .L_28)


	//   ....[0]....
.L_28:
        /*0094*/ 	.word	0x000007d0


	//----- nvinfo : EIATTR_REQNTID
	.align		4
.L_29:
        /*0098*/ 	.byte	0x04, 0x10
        /*009a*/ 	.short	(.L_31 - .L_30)
.L_30:
        /*009c*/ 	.word	0x00000080
        /*00a0*/ 	.word	0x00000001
        /*00a4*/ 	.word	0x00000001


	//----- nvinfo : EIATTR_CBANK_PARAM_SIZE
	.align		4
.L_31:
        /*00a8*/ 	.byte	0x03, 0x19
        /*00aa*/ 	.short	0x003c


	//----- nvinfo : EIATTR_PARAM_CBANK
	.align		4
        /*00ac*/ 	.byte	0x04, 0x0a
        /*00ae*/ 	.short	(.L_33 - .L_32)
	.align		4
.L_32:
        /*00b0*/ 	.word	index@(.nv.constant0.triton_poi_fused__native_batch_norm_legit_no_training_add_relu_15)
        /*00b4*/ 	.short	0x0210
        /*00b6*/ 	.short	0x003c


	//----- nvinfo : EIATTR_SW_WAR
	.align		4
.L_33:
        /*00b8*/ 	.byte	0x04, 0x36
        /*00ba*/ 	.short	(.L_35 - .L_34)
.L_34:
        /*00bc*/ 	.word	0x00000008
.L_35:


//--------------------- .nv.callgraph             --------------------------
	.section	.nv.callgraph,"",@"SHT_CUDA_CALLGRAPH"
	.align	4
	.sectionentsize	8
	.align		4
        /*0000*/ 	.word	0x00000000
	.align		4
        /*0004*/ 	.word	0xffffffff
	.align		4
        /*0008*/ 	.word	0x00000000
	.align		4
        /*000c*/ 	.word	0xfffffffe
	.align		4
        /*0010*/ 	.word	0x00000000
	.align		4
        /*0014*/ 	.word	0xfffffffd
	.align		4
        /*0018*/ 	.word	0x00000000
	.align		4
        /*001c*/ 	.word	0xfffffffc


//--------------------- .nv.constant4             --------------------------
	.section	.nv.constant4,"a",@progbits
	.align	8
	.align		8
.nv.constant4:
        /*0000*/ 	.dword	_$_str
	.align		8
        /*0008*/ 	.dword	_$_str_$_2


//--------------------- .text.triton_poi_fused__native_batch_norm_legit_no_training_add_relu_15 --------------------------
	.section	.text.triton_poi_fused__native_batch_norm_legit_no_training_add_relu_15,"ax",@progbits
	.align	128
        .global         triton_poi_fused__native_batch_norm_legit_no_training_add_relu_15
        .type           triton_poi_fused__native_batch_norm_legit_no_training_add_relu_15,@function
        .size           triton_poi_fused__native_batch_norm_legit_no_training_add_relu_15,(.L_x_1 - triton_poi_fused__native_batch_norm_legit_no_training_add_relu_15)
        .other          triton_poi_fused__native_batch_norm_legit_no_training_add_relu_15,@"STO_CUDA_ENTRY STV_DEFAULT"
triton_poi_fused__native_batch_norm_legit_no_training_add_relu_15:
.text.triton_poi_fused__native_batch_norm_legit_no_training_add_relu_15:
[----:B------:R-:W-:Y:S01]  /*0000*/  LDC R1, c[0x0][0x28] ;  /* 0x00000a00ff017b82 */ /* 0x000fe20000000800 */
[----:B------:R-:W1:Y:S07]  /*0010*/  S2R R0, SR_TID.X ;  /* 0x0000000000007919 */ /* 0x000e6e0000002100 */
[----:B------:R-:W2:Y:S01]  /*0020*/  LDC.64 R4, c[0x0][0x220] ;  /* 0x00008800ff047b82 */ /* 0x000ea20000000a00 */
[----:B------:R-:W-:Y:S01]  /*0030*/  ULDC.64 UR4, c[0x0][0x208] ;  /* 0x0000820000047ab9 */ /* 0x000fe20000000a00 */
[----:B------:R-:W3:Y:S06]  /*0040*/  S2R R7, SR_CTAID.X ;  /* 0x0000000000077919 */ /* 0x000eec0000002500 */
[----:B------:R-:W4:Y:S08]  /*0050*/  LDC.64 R8, c[0x0][0x218] ;  /* 0x00008600ff087b82 */ /* 0x000f300000000a00 */
[----:B------:R-:W5:Y:S08]  /*0060*/  LDC.64 R20, c[0x0][0x210] ;  /* 0x00008400ff147b82 */ /* 0x000f700000000a00 */
[----:B------:R-:W5:Y:S01]  /*0070*/  LDC.64 R12, c[0x0][0x228] ;  /* 0x00008a00ff0c7b82 */ /* 0x000f620000000a00 */
[----:B-1----:R-:W-:-:S07]  /*0080*/  SHF.L.U32 R0, R0, 0x2, RZ ;  /* 0x0000000200007819 */ /* 0x002fce00000006ff */
[----:B------:R-:W1:Y:S01]  /*0090*/  LDC.64 R16, c[0x0][0x230] ;  /* 0x00008c00ff107b82 */ /* 0x000e620000000a00 */
[----:B---3--:R-:W-:Y:S02]  /*00a0*/  SHF.R.S32.HI R3, RZ, 0x15, R7 ;  /* 0x00000015ff037819 */ /* 0x008fe40000011407 */
[----:B------:R-:W-:Y:S02]  /*00b0*/  LOP3.LUT R0, R0, 0x1fc, RZ, 0xc0, !PT ;  /* 0x000001fc00007812 */ /* 0x000fe400078ec0ff */
[----:B------:R-:W-:Y:S01]  /*00c0*/  SGXT R3, R3, 0x1 ;  /* 0x000000010303781a */ /* 0x000fe20000000200 */
[----:B------:R-:W-:Y:S01]  /*00d0*/  HFMA2.MMA R2, -RZ, RZ, 1.625, 0 ;  /* 0x3e800000ff027435 */ /* 0x000fe200000001ff */
[----:B------:R-:W-:Y:S01]  /*00e0*/  LEA R0, R7, R0, 0xa ;  /* 0x0000000007007211 */ /* 0x000fe200078e50ff */
[----:B------:R-:W3:Y:S03]  /*00f0*/  LDC.64 R24, c[0x0][0x238] ;  /* 0x00008e00ff187b82 */ /* 0x000ee60000000a00 */
[----:B------:R-:W-:-:S04]  /*0100*/  LEA.HI R3, R3, R0, RZ, 0x8 ;  /* 0x0000000003037211 */ /* 0x000fc800078f40ff */
[----:B------:R-:W-:-:S04]  /*0110*/  LOP3.LUT R3, R3, 0xffffff00, RZ, 0xc0, !PT ;  /* 0xffffff0003037812 */ /* 0x000fc800078ec0ff */
[----:B------:R-:W-:-:S05]  /*0120*/  IADD3 R3, R0, -R3, RZ ;  /* 0x8000000300037210 */ /* 0x000fca0007ffe0ff */
[----:B--2---:R-:W-:-:S06]  /*0130*/  IMAD.WIDE R4, R3, 0x4, R4 ;  /* 0x0000000403047825 */ /* 0x004fcc00078e0204 */
[----:B------:R-:W2:Y:S01]  /*0140*/  LDG.E.EL.128 R4, desc[UR4][R4.64] ;  /* 0x0000000404047981 */ /* 0x000ea2000c2e1d00 */
[----:B----4-:R-:W-:-:S04]  /*0150*/  IMAD.WIDE R8, R3, 0x4, R8 ;  /* 0x0000000403087825 */ /* 0x010fc800078e0208 */
[----:B-----5:R-:W-:Y:S02]  /*0160*/  IMAD.WIDE R20, R0, 0x4, R20 ;  /* 0x0000000400147825 */ /* 0x020fe400078e0214 */
[----:B------:R-:W4:Y:S02]  /*0170*/  LDG.E.EL.128 R8, desc[UR4][R8.64] ;  /* 0x0000000408087981 */ /* 0x000f24000c2e1d00 */
[C---:B0-----:R-:W-:Y:S02]  /*0180*/  IMAD.WIDE R12, R3.reuse, 0x4, R12 ;  /* 0x00000004030c7825 */ /* 0x041fe400078e020c */
[----:B------:R-:W4:Y:S02]  /*0190*/  LDG.E.128 R28, desc[UR4][R20.64+0x800] ;  /* 0x00080004141c7981 */ /* 0x000f24000c1e1d00 */
[----:B-1----:R-:W-:Y:S02]  /*01a0*/  IMAD.WIDE R16, R3, 0x4, R16 ;  /* 0x0000000403107825 */ /* 0x002fe400078e0210 */
[----:B------:R-:W5:Y:S02]  /*01b0*/  LDG.E.128 R32, desc[UR4][R20.64] ;  /* 0x0000000414207981 */ /* 0x000f64000c1e1d00 */
[----:B--2---:R-:W-:Y:S01]  /*01c0*/  FADD R7, R7, 9.9999997473787516356e-06 ;  /* 0x3727c5ac07077421 */ /* 0x004fe20000000000 */
[----:B------:R-:W-:-:S04]  /*01d0*/  FADD R6, R6, 9.9999997473787516356e-06 ;  /* 0x3727c5ac06067421 */ /* 0x000fc80000000000 */
[----:B------:R-:W0:Y:S08]  /*01e0*/  MUFU.SQRT R14, R6 ;  /* 0x00000006000e7308 */ /* 0x000e300000002000 */
[----:B------:R-:W1:Y:S01]  /*01f0*/  MUFU.SQRT R7, R7 ;  /* 0x0000000700077308 */ /* 0x000e620000002000 */
[C---:B0-----:R-:W-:Y:S02]  /*0200*/  FSETP.GT.AND P0, PT, R14.reuse, 8.50705917302346158658e+37, PT ;  /* 0x7e8000000e00780b */ /* 0x041fe40003f04000 */
[----:B------:R-:W-:-:S02]  /*0210*/  FSETP.GEU.AND P2, PT, R14, 1.175494350822287508e-38, PT ;  /* 0x008000000e00780b */ /* 0x000fc40003f4e000 */
[C---:B-1----:R-:W-:Y:S02]  /*0220*/  FSETP.GT.AND P1, PT, R7.reuse, 8.50705917302346158658e+37, PT ;  /* 0x7e8000000700780b */ /* 0x042fe40003f24000 */
[----:B------:R-:W-:-:S07]  /*0230*/  FSETP.GEU.AND P3, PT, R7, 1.175494350822287508e-38, PT ;  /* 0x008000000700780b */ /* 0x000fce0003f6e000 */
[----:B------:R-:W-:-:S04]  /*0240*/  @P0 FMUL R14, R14, 0.25 ;  /* 0x3e8000000e0e0820 */ /* 0x000fc80000400000 */
[----:B------:R-:W-:Y:S01]  /*0250*/  @P1 FMUL R7, R7, 0.25 ;  /* 0x3e80000007071820 */ /* 0x000fe20000400000 */
[----:B------:R-:W-:-:S03]  /*0260*/  @!P2 FMUL R14, R14, 16777216 ;  /* 0x4b8000000e0ea820 */ /* 0x000fc60000400000 */
[----:B------:R-:W-:Y:S01]  /*0270*/  @!P3 FMUL R7, R7, 16777216 ;  /* 0x4b8000000707b820 */ /* 0x000fe20000400000 */
[----:B------:R-:W0:Y:S01]  /*0280*/  MUFU.RCP R6, R14 ;  /* 0x0000000e00067308 */ /* 0x000e220000001000 */
[C---:B------:R-:W-:Y:S02]  /*0290*/  FSEL R15, R2.reuse, 1, P0 ;  /* 0x3f800000020f7808 */ /* 0x040fe40000000000 */
[----:B------:R-:W-:-:S05]  /*02a0*/  FSEL R18, R2, 1, P1 ;  /* 0x3f80000002127808 */ /* 0x000fca0000800000 */
[----:B------:R-:W1:Y:S01]  /*02b0*/  MUFU.RCP R7, R7 ;  /* 0x0000000700077308 */ /* 0x000e620000001000 */
[----:B------:R-:W-:Y:S01]  /*02c0*/  @!P2 FMUL R15, R15, 16777216 ;  /* 0x4b8000000f0fa820 */ /* 0x000fe20000400000 */
[----:B------:R-:W-:-:S03]  /*02d0*/  @!P3 FMUL R18, R18, 16777216 ;  /* 0x4b8000001212b820 */ /* 0x000fc60000400000 */
[----:B0-----:R-:W-:Y:S02]  /*02e0*/  FMUL R6, R6, R15 ;  /* 0x0000000f06067220 */ /* 0x001fe40000400000 */
[----:B------:R-:W2:Y:S01]  /*02f0*/  LDG.E.EL.128 R12, desc[UR4][R12.64] ;  /* 0x000000040c0c7981 */ /* 0x000ea2000c2e1d00 */
[----:B-1----:R-:W-:-:S03]  /*0300*/  FMUL R3, R7, R18 ;  /* 0x0000001207037220 */ /* 0x002fc60000400000 */
[----:B------:R-:W2:Y:S01]  /*0310*/  LDG.E.EL.128 R16, desc[UR4][R16.64] ;  /* 0x0000000410107981 */ /* 0x000ea2000c2e1d00 */
[----:B------:R-:W-:Y:S01]  /*0320*/  FADD R7, R4, 9.9999997473787516356e-06 ;  /* 0x3727c5ac04077421 */ /* 0x000fe20000000000 */
[--C-:B----4-:R-:W-:Y:S01]  /*0330*/  FADD R4, R31, -R11.reuse ;  /* 0x8000000b1f047221 */ /* 0x110fe20000000000 */
[----:B-----5:R-:W-:Y:S01]  /*0340*/  FADD R20, R35, -R11 ;  /* 0x8000000b23147221 */ /* 0x020fe20000000000 */
[--C-:B------:R-:W-:Y:S01]  /*0350*/  FADD R21, R30, -R10.reuse ;  /* 0x8000000a1e157221 */ /* 0x100fe20000000000 */
[----:B------:R-:W-:Y:S01]  /*0360*/  FADD R23, R34, -R10 ;  /* 0x8000000a22177221 */ /* 0x000fe20000000000 */
[----:B------:R3:W0:Y:S01]  /*0370*/  MUFU.SQRT R36, R7 ;  /* 0x0000000700247308 */ /* 0x0006220000002000 */
[C---:B------:R-:W-:Y:S01]  /*0380*/  FMUL R4, R3.reuse, R4 ;  /* 0x0000000403047220 */ /* 0x040fe20000400000 */
[C---:B------:R-:W-:Y:S01]  /*0390*/  FMUL R21, R6.reuse, R21 ;  /* 0x0000001506157220 */ /* 0x040fe20000400000 */
[----:B------:R-:W-:Y:S01]  /*03a0*/  FMUL R23, R6, R23 ;  /* 0x0000001706177220 */ /* 0x000fe20000400000 */
[----:B------:R-:W-:Y:S01]  /*03b0*/  FMUL R10, R3, R20 ;  /* 0x00000014030a7220 */ /* 0x000fe20000400000 */
[----:B---3--:R-:W-:-:S05]  /*03c0*/  IMAD.WIDE R6, R0, 0x4, R24 ;  /* 0x0000000400067825 */ /* 0x008fca00078e0218 */
[----:B------:R-:W3:Y:S01]  /*03d0*/  LDG.E.128 R24, desc[UR4][R6.64+0x800] ;  /* 0x0008000406187981 */ /* 0x000ee2000c1e1d00 */
[C---:B0-----:R-:W-:Y:S02]  /*03e0*/  FSETP.GT.AND P0, PT, R36.reuse, 8.50705917302346158658e+37, PT ;  /* 0x7e8000002400780b */ /* 0x041fe40003f04000 */
[----:B------:R-:W-:-:S11]  /*03f0*/  FSETP.GEU.AND P1, PT, R36, 1.175494350822287508e-38, PT ;  /* 0x008000002400780b */ /* 0x000fd60003f2e000 */
[----:B------:R-:W-:-:S04]  /*0400*/  @P0 FMUL R36, R36, 0.25 ;  /* 0x3e80000024240820 */ /* 0x000fc80000400000 */
[----:B------:R-:W-:-:S04]  /*0410*/  @!P1 FMUL R36, R36, 16777216 ;  /* 0x4b80000024249820 */ /* 0x000fc80000400000 */
[----:B------:R-:W0:Y:S01]  /*0420*/  MUFU.RCP R11, R36 ;  /* 0x00000024000b7308 */ /* 0x000e220000001000 */
[----:B------:R-:W-:Y:S01]  /*0430*/  FADD R5, R5, 9.9999997473787516356e-06 ;  /* 0x3727c5ac05057421 */ /* 0x000fe20000000000 */
[C-C-:B--2---:R-:W-:Y:S01]  /*0440*/  FFMA R4, R15.reuse, R4, R19.reuse ;  /* 0x000000040f047223 */ /* 0x144fe20000000013 */
[----:B------:R-:W-:Y:S01]  /*0450*/  FFMA R10, R15, R10, R19 ;  /* 0x0000000a0f0a7223 */ /* 0x000fe20000000013 */
[C-C-:B------:R-:W-:Y:S01]  /*0460*/  FFMA R3, R14.reuse, R21, R18.reuse ;  /* 0x000000150e037223 */ /* 0x140fe20000000012 */
[----:B------:R-:W-:Y:S02]  /*0470*/  FFMA R15, R14, R23, R18 ;  /* 0x000000170e0f7223 */ /* 0x000fe40000000012 */
[----:B------:R1:W2:Y:S01]  /*0480*/  LDG.E.128 R20, desc[UR4][R6.64] ;  /* 0x0000000406147981 */ /* 0x0002a2000c1e1d00 */
[----:B------:R-:W-:-:S05]  /*0490*/  FSEL R14, R2, 1, P0 ;  /* 0x3f800000020e7808 */ /* 0x000fca0000000000 */
[----:B------:R-:W-:-:S04]  /*04a0*/  @!P1 FMUL R14, R14, 16777216 ;  /* 0x4b8000000e0e9820 */ /* 0x000fc80000400000 */
[----:B0-----:R-:W-:Y:S01]  /*04b0*/  FMUL R11, R11, R14 ;  /* 0x0000000e0b0b7220 */ /* 0x001fe20000400000 */
[----:B------:R-:W-:Y:S01]  /*04c0*/  FADD R32, R32, -R8 ;  /* 0x8000000820207221 */ /* 0x000fe20000000000 */
[----:B------:R-:W0:Y:S01]  /*04d0*/  MUFU.SQRT R14, R5 ;  /* 0x00000005000e7308 */ /* 0x000e220000002000 */
[----:B-1----:R-:W1:Y:S01]  /*04e0*/  LDC.64 R6, c[0x0][0x240] ;  /* 0x00009000ff067b82 */ /* 0x002e620000000a00 */
[C---:B0-----:R-:W-:Y:S02]  /*04f0*/  FSETP.GT.AND P0, PT, R14.reuse, 8.50705917302346158658e+37, PT ;  /* 0x7e8000000e00780b */ /* 0x041fe40003f04000 */
[----:B------:R-:W-:-:S11]  /*0500*/  FSETP.GEU.AND P1, PT, R14, 1.175494350822287508e-38, PT ;  /* 0x008000000e00780b */ /* 0x000fd60003f2e000 */
[----:B------:R-:W-:-:S04]  /*0510*/  @P0 FMUL R14, R14, 0.25 ;  /* 0x3e8000000e0e0820 */ /* 0x000fc80000400000 */
[----:B------:R-:W-:-:S06]  /*0520*/  @!P1 FMUL R14, R14, 16777216 ;  /* 0x4b8000000e0e9820 */ /* 0x000fcc0000400000 */
[----:B------:R-:W0:Y:S01]  /*0530*/  MUFU.RCP R14, R14 ;  /* 0x0000000e000e7308 */ /* 0x000e220000001000 */
[----:B------:R-:W-:Y:S01]  /*0540*/  FSEL R19, R2, 1, P0 ;  /* 0x3f80000002137808 */ /* 0x000fe20000000000 */
[----:B------:R-:W-:-:S04]  /*0550*/  FMUL R5, R11, R32 ;  /* 0x000000200b057220 */ /* 0x000fc80000400000 */
[----:B------:R-:W-:Y:S01]  /*0560*/  @!P1 FMUL R19, R19, 16777216 ;  /* 0x4b80000013139820 */ /* 0x000fe20000400000 */
[--C-:B------:R-:W-:Y:S01]  /*0570*/  FADD R33, R33, -R9.reuse ;  /* 0x8000000921217221 */ /* 0x100fe20000000000 */
[----:B------:R-:W-:Y:S01]  /*0580*/  FADD R28, R28, -R8 ;  /* 0x800000081c1c7221 */ /* 0x000fe20000000000 */
[----:B------:R-:W-:Y:S01]  /*0590*/  FADD R29, R29, -R9 ;  /* 0x800000091d1d7221 */ /* 0x000fe20000000000 */
[----:B------:R-:W-:Y:S01]  /*05a0*/  FFMA R5, R12, R5, R16 ;  /* 0x000000050c057223 */ /* 0x000fe20000000010 */
[----:B0-----:R-:W-:Y:S01]  /*05b0*/  FMUL R2, R14, R19 ;  /* 0x000000130e027220 */ /* 0x001fe20000400000 */
[----:B------:R-:W-:-:S03]  /*05c0*/  FMUL R11, R11, R28 ;  /* 0x0000001c0b0b7220 */ /* 0x000fc60000400000 */
[C---:B------:R-:W-:Y:S01]  /*05d0*/  FMUL R8, R2.reuse, R33 ;  /* 0x0000002102087220 */ /* 0x040fe20000400000 */
[----:B------:R-:W-:Y:S01]  /*05e0*/  FMUL R2, R2, R29 ;  /* 0x0000001d02027220 */ /* 0x000fe20000400000 */
[----:B------:R-:W-:Y:S02]  /*05f0*/  FFMA R11, R12, R11, R16 ;  /* 0x0000000b0c0b7223 */ /* 0x000fe40000000010 */
[C-C-:B------:R-:W-:Y:S01]  /*0600*/  FFMA R8, R13.reuse, R8, R17.reuse ;  /* 0x000000080d087223 */ /* 0x140fe20000000011 */
[----:B------:R-:W-:Y:S01]  /*0610*/  FFMA R2, R13, R2, R17 ;  /* 0x000000020d027223 */ /* 0x000fe20000000011 */
[----:B---3--:R-:W-:Y:S01]  /*0620*/  FSETP.GEU.AND P5, PT, R3, -R26, PT ;  /* 0x8000001a0300720b */ /* 0x008fe20003fae000 */
[----:B------:R-:W-:Y:S01]  /*0630*/  FADD R3, R26, R3 ;  /* 0x000000031a037221 */ /* 0x000fe20000000000 */
[----:B------:R-:W-:Y:S01]  /*0640*/  FSETP.GEU.AND P3, PT, R11, -R24, PT ;  /* 0x800000180b00720b */ /* 0x000fe20003f6e000 */
[----:B------:R-:W-:Y:S01]  /*0650*/  FADD R24, R24, R11 ;  /* 0x0000000b18187221 */ /* 0x000fe20000000000 */
[----:B------:R-:W-:Y:S01]  /*0660*/  FSETP.GEU.AND P4, PT, R2, -R25, PT ;  /* 0x800000190200720b */ /* 0x000fe20003f8e000 */
[----:B------:R-:W-:Y:S01]  /*0670*/  FADD R2, R25, R2 ;  /* 0x0000000219027221 */ /* 0x000fe20000000000 */
[----:B-1----:R-:W-:Y:S01]  /*0680*/  IMAD.WIDE R6, R0, 0x4, R6 ;  /* 0x0000000400067825 */ /* 0x002fe200078e0206 */
[----:B------:R-:W-:-:S02]  /*0690*/  SEL R26, R3, RZ, P5 ;  /* 0x000000ff031a7207 */ /* 0x000fc40002800000 */
[----:B------:R-:W-:Y:S02]  /*06a0*/  SEL R24, R24, RZ, P3 ;  /* 0x000000ff18187207 */ /* 0x000fe40001800000 */
[----:B------:R-:W-:Y:S02]  /*06b0*/  SEL R25, R2, RZ, P4 ;  /* 0x000000ff02197207 */ /* 0x000fe40002000000 */
[----:B--2---:R-:W-:Y:S01]  /*06c0*/  FSETP.GEU.AND P6, PT, R5, -R20, PT ;  /* 0x800000140500720b */ /* 0x004fe20003fce000 */
[----:B------:R-:W-:Y:S01]  /*06d0*/  FADD R5, R20, R5 ;  /* 0x0000000514057221 */ /* 0x000fe20000000000 */
[----:B------:R-:W-:Y:S01]  /*06e0*/  FSETP.GEU.AND P0, PT, R8, -R21, PT ;  /* 0x800000150800720b */ /* 0x000fe20003f0e000 */
[----:B------:R-:W-:Y:S01]  /*06f0*/  FADD R9, R21, R8 ;  /* 0x0000000815097221 */ /* 0x000fe20000000000 */
[----:B------:R-:W-:Y:S02]  /*0700*/  FSETP.GEU.AND P1, PT, R15, -R22, PT ;  /* 0x800000160f00720b */ /* 0x000fe40003f2e000 */
[----:B------:R-:W-:Y:S01]  /*0710*/  SEL R8, R5, RZ, P6 ;  /* 0x000000ff05087207 */ /* 0x000fe20003000000 */
[----:B------:R-:W-:Y:S01]  /*0720*/  FADD R15, R22, R15 ;  /* 0x0000000f160f7221 */ /* 0x000fe20000000000 */
[----:B------:R-:W-:Y:S01]  /*0730*/  FSETP.GEU.AND P2, PT, R10, -R23, PT ;  /* 0x800000170a00720b */ /* 0x000fe20003f4e000 */
[----:B------:R-:W-:Y:S01]  /*0740*/  FADD R23, R23, R10 ;  /* 0x0000000a17177221 */ /* 0x000fe20000000000 */
[----:B------:R-:W-:Y:S01]  /*0750*/  FSETP.GEU.AND P6, PT, R4, -R27, PT ;  /* 0x8000001b0400720b */ /* 0x000fe20003fce000 */
[----:B------:R-:W-:Y:S01]  /*0760*/  FADD R4, R27, R4 ;  /* 0x000000041b047221 */ /* 0x000fe20000000000 */
[----:B------:R-:W-:-:S02]  /*0770*/  SEL R9, R9, RZ, P0 ;  /* 0x000000ff09097207 */ /* 0x000fc40000000000 */
[----:B------:R-:W-:Y:S02]  /*0780*/  SEL R10, R15, RZ, P1 ;  /* 0x000000ff0f0a7207 */ /* 0x000fe40000800000 */
[----:B------:R-:W-:Y:S02]  /*0790*/  SEL R11, R23, RZ, P2 ;  /* 0x000000ff170b7207 */ /* 0x000fe40001000000 */
[----:B------:R-:W-:-:S03]  /*07a0*/  SEL R27, R4, RZ, P6 ;  /* 0x000000ff041b7207 */ /* 0x000fc60003000000 */
[----:B------:R-:W-:Y:S04]  /*07b0*/  STG.E.128 desc[UR4][R6.64], R8 ;  /* 0x0000000806007986 */ /* 0x000fe8000c101d04 */
[----:B------:R-:W-:Y:S01]  /*07c0*/  STG.E.128 desc[UR4][R6.64+0x800], R24 ;  /* 0x0008001806007986 */ /* 0x000fe2000c101d04 */
[----:B------:R-:W-:Y:S05]  /*07d0*/  EXIT ;  /* 0x000000000000794d */ /* 0x000fea0003800000 */
.L_x_0:
[----:B------:R-:W-:-:S00]  /*07e0*/  BRA `(.L_x_0) ;  /* 0xfffffffc00fc7947 */ /* 0x000fc0000383ffff */
[----:B------:R-:W-:-:S00]  /*07f0*/  NOP ;  /* 0x0000000000007918 */ /* 0x000fc00000000000 */
        /* <DEDUP_REMOVED lines=8> */
.L_x_1:


//--------------------- .nv.global.init           --------------------------
	.section	.nv.global.init,"aw",@progbits
.nv.global.init:
	.type		_$_str,@object
	.size		_$_str,(_$_str_$_2 - _$_str)
_$_str:
        /*0000*/ 	.byte	0x5f, 0x5f, 0x43, 0x55, 0x44, 0x41, 0x5f, 0x46, 0x54, 0x5a, 0x00
	.type		_$_str_$_2,@object
	.size		_$_str_$_2,(.L_1 - _$_str_$_2)
_$_str_$_2:
        /*000b*/ 	.byte	0x5f, 0x5f, 0x43, 0x55, 0x44, 0x41, 0x5f, 0x50, 0x52, 0x45, 0x43, 0x5f, 0x53, 0x51, 0x52, 0x54
        /*001b*/ 	.byte	0x00
.L_1:


//--------------------- .nv.constant0.triton_poi_fused__native_batch_norm_legit_no_training_add_relu_15 --------------------------
	.section	.nv.constant0.triton_poi_fused__native_batch_norm_legit_no_training_add_relu_15,"a",@progbits
	.sectionflags	@""
	.align	4
.nv.constant0.triton_poi_fused__native_batch_norm_legit_no_training_add_relu_15:
	.zero		588
